	.headerflags	@"EF_CUDA_TEXMODE_UNIFIED EF_CUDA_64BIT_ADDRESS EF_CUDA_ACCELERATORS EF_CUDA_SM90 EF_CUDA_VIRTUAL_SM(EF_CUDA_SM90)"
	.elftype	@"ET_EXEC"


//--------------------- .nv.info                  --------------------------
	.section	.nv.info,"",@"SHT_CUDA_INFO"
	.align	4


	//----- nvinfo : EIATTR_REGCOUNT
	.align		4
        /*0000*/ 	.byte	0x04, 0x2f
        /*0002*/ 	.short	(.L_1 - .L_0)
	.align		4
.L_0:
        /*0004*/ 	.word	index@(triton_poi_fused_convolution_div_max_pool2d_with_indices_relu_sub_25)
        /*0008*/ 	.word	0x0000001e


	//----- nvinfo : EIATTR_MIN_STACK_SIZE
	.align		4
.L_1:
        /*000c*/ 	.byte	0x04, 0x12
        /*000e*/ 	.short	(.L_3 - .L_2)
	.align		4
.L_2:
        /*0010*/ 	.word	index@(triton_poi_fused_convolution_div_max_pool2d_with_indices_relu_sub_25)
        /*0014*/ 	.word	0x00000000


	//----- nvinfo : EIATTR_FRAME_SIZE
	.align		4
.L_3:
        /*0018*/ 	.byte	0x04, 0x11
        /*001a*/ 	.short	(.L_5 - .L_4)
	.align		4
.L_4:
        /*001c*/ 	.word	index@(triton_poi_fused_convolution_div_max_pool2d_with_indices_relu_sub_25)
        /*0020*/ 	.word	0x00000000


	//----- nvinfo : EIATTR_MIN_STACK_SIZE
	.align		4
.L_5:
        /*0024*/ 	.byte	0x04, 0x12
        /*0026*/ 	.short	(.L_7 - .L_6)
	.align		4
.L_6:
        /*0028*/ 	.word	index@(triton_poi_fused_convolution_div_max_pool2d_with_indices_relu_sub_25)
        /*002c*/ 	.word	0x00000000
.L_7:


//--------------------- .nv.info.triton_poi_fused_convolution_div_max_pool2d_with_indices_relu_sub_25 --------------------------
	.section	.nv.info.triton_poi_fused_convolution_div_max_pool2d_with_indices_relu_sub_25,"",@"SHT_CUDA_INFO"
	.sectionflags	@""
	.align	4


	//----- nvinfo : EIATTR_CUDA_API_VERSION
	.align		4
        /*0000*/ 	.byte	0x04, 0x37
        /*0002*/ 	.short	(.L_9 - .L_8)
.L_8:
        /*0004*/ 	.word	0x0000007c


	//----- nvinfo : EIATTR_KPARAM_INFO
	.align		4
.L_9:
        /*0008*/ 	.byte	0x04, 0x17
        /*000a*/ 	.short	(.L_11 - .L_10)
.L_10:
        /*000c*/ 	.word	0x00000000
        /*0010*/ 	.short	0x0004
        /*0012*/ 	.short	0x001c
        /*0014*/ 	.byte	0x00, 0xf0, 0x11, 0x00


	//----- nvinfo : EIATTR_KPARAM_INFO
	.align		4
.L_11:
        /*0018*/ 	.byte	0x04, 0x17
        /*001a*/ 	.short	(.L_13 - .L_12)
.L_12:
        /*001c*/ 	.word	0x00000000
        /*0020*/ 	.short	0x0003
        /*0022*/ 	.short	0x0018
        /*0024*/ 	.byte	0x00, 0xf0, 0x11, 0x00


	//----- nvinfo : EIATTR_KPARAM_INFO
	.align		4
.L_13:
        /*0028*/ 	.byte	0x04, 0x17
        /*002a*/ 	.short	(.L_15 - .L_14)
.L_14:
        /*002c*/ 	.word	0x00000000
        /*0030*/ 	.short	0x0002
        /*0032*/ 	.short	0x0010
        /*0034*/ 	.byte	0x00, 0xf4, 0x21, 0x00


	//----- nvinfo : EIATTR_KPARAM_INFO
	.align		4
.L_15:
        /*0038*/ 	.byte	0x04, 0x17
        /*003a*/ 	.short	(.L_17 - .L_16)
.L_16:
        /*003c*/ 	.word	0x00000000
        /*0040*/ 	.short	0x0001
        /*0042*/ 	.short	0x0008
        /*0044*/ 	.byte	0x00, 0xf4, 0x21, 0x00


	//----- nvinfo : EIATTR_KPARAM_INFO
	.align		4
.L_17:
        /*0048*/ 	.byte	0x04, 0x17
        /*004a*/ 	.short	(.L_19 - .L_18)
.L_18:
        /*004c*/ 	.word	0x00000000
        /*0050*/ 	.short	0x0000
        /*0052*/ 	.short	0x0000
        /*0054*/ 	.byte	0x00, 0xf4, 0x21, 0x00


	//----- nvinfo : EIATTR_SPARSE_MMA_MASK
	.align		4
.L_19:
        /*0058*/ 	.byte	0x03, 0x50
        /*005a*/ 	.short	0x0000


	//----- nvinfo : EIATTR_MAXREG_COUNT
	.align		4
        /*005c*/ 	.byte	0x03, 0x1b
        /*005e*/ 	.short	0x00ff


	//----- nvinfo : EIATTR_EXIT_INSTR_OFFSETS
	.align		4
        /*0060*/ 	.byte	0x04, 0x1c
        /*0062*/ 	.short	(.L_21 - .L_20)


	//   ....[0]....
.L_20:
        /*0064*/ 	.word	0x000006a0


	//   ....[1]....
        /*0068*/ 	.word	0x000006c0


	//----- nvinfo : EIATTR_REQNTID
	.align		4
.L_21:
        /*006c*/ 	.byte	0x04, 0x10
        /*006e*/ 	.short	(.L_23 - .L_22)
.L_22:
        /*0070*/ 	.word	0x00000080
        /*0074*/ 	.word	0x00000001
        /*0078*/ 	.word	0x00000001


	//----- nvinfo : EIATTR_CBANK_PARAM_SIZE
	.align		4
.L_23:
        /*007c*/ 	.byte	0x03, 0x19
        /*007e*/ 	.short	0x0020


	//----- nvinfo : EIATTR_PARAM_CBANK
	.align		4
        /*0080*/ 	.byte	0x04, 0x0a
        /*0082*/ 	.short	(.L_25 - .L_24)
	.align		4
.L_24:
        /*0084*/ 	.word	index@(.nv.constant0.triton_poi_fused_convolution_div_max_pool2d_with_indices_relu_sub_25)
        /*0088*/ 	.short	0x0210
        /*008a*/ 	.short	0x0020


	//----- nvinfo : EIATTR_SW_WAR
	.align		4
.L_25:
        /*008c*/ 	.byte	0x04, 0x36
        /*008e*/ 	.short	(.L_27 - .L_26)
.L_26:
        /*0090*/ 	.word	0x00000008
.L_27:


//--------------------- .nv.callgraph             --------------------------
	.section	.nv.callgraph,"",@"SHT_CUDA_CALLGRAPH"
	.align	4
	.sectionentsize	8
	.align		4
        /*0000*/ 	.word	0x00000000
	.align		4
        /*0004*/ 	.word	0xffffffff
	.align		4
        /*0008*/ 	.word	0x00000000
	.align		4
        /*000c*/ 	.word	0xfffffffe
	.align		4
        /*0010*/ 	.word	0x00000000
	.align		4
        /*0014*/ 	.word	0xfffffffd
	.align		4
        /*0018*/ 	.word	0x00000000
	.align		4
        /*001c*/ 	.word	0xfffffffc


//--------------------- .text.triton_poi_fused_convolution_div_max_pool2d_with_indices_relu_sub_25 --------------------------
	.section	.text.triton_poi_fused_convolution_div_max_pool2d_with_indices_relu_sub_25,"ax",@progbits
	.sectionflags	@"SHF_BARRIERS=1"
	.align	128
        .global         triton_poi_fused_convolution_div_max_pool2d_with_indices_relu_sub_25
        .type           triton_poi_fused_convolution_div_max_pool2d_with_indices_relu_sub_25,@function
        .size           triton_poi_fused_convolution_div_max_pool2d_with_indices_relu_sub_25,(.L_x_1 - triton_poi_fused_convolution_div_max_pool2d_with_indices_relu_sub_25)
        .other          triton_poi_fused_convolution_div_max_pool2d_with_indices_relu_sub_25,@"STO_CUDA_ENTRY STV_DEFAULT"
triton_poi_fused_convolution_div_max_pool2d_with_indices_relu_sub_25:
.text.triton_poi_fused_convolution_div_max_pool2d_with_indices_relu_sub_25:
[----:B------:R-:W0:Y:S01]  /*0000*/  LDC R1, c[0x0][0x28] ;  /* 0x00000a00ff017b82 */ /* 0x000e220000000800 */
[----:B------:R-:W1:Y:S07]  /*0010*/  S2R R3, SR_CTAID.Z ;  /* 0x0000000000037919 */ /* 0x000e6e0000002700 */
[----:B------:R-:W1:Y:S01]  /*0020*/  S2UR UR4, SR_CTAID.Y ;  /* 0x00000000000479c3 */ /* 0x000e620000002600 */
[----:B------:R-:W-:Y:S01]  /*0030*/  CS2R R16, SRZ ;  /* 0x0000000000107805 */ /* 0x000fe2000001ff00 */
[----:B------:R-:W-:Y:S01]  /*0040*/  ULDC.64 UR6, c[0x0][0x208] ;  /* 0x0000820000067ab9 */ /* 0x000fe20000000a00 */
[----:B------:R-:W2:Y:S01]  /*0050*/  S2R R19, SR_TID.X ;  /* 0x0000000000137919 */ /* 0x000ea20000002100 */
[----:B------:R-:W3:Y:S04]  /*0060*/  S2R R2, SR_CTAID.X ;  /* 0x0000000000027919 */ /* 0x000ee80000002500 */
[----:B------:R-:W1:Y:S08]  /*0070*/  LDC R0, c[0x0][0x10] ;  /* 0x00000400ff007b82 */ /* 0x000e700000000800 */
[----:B------:R-:W4:Y:S01]  /*0080*/  LDC.64 R14, c[0x0][0x210] ;  /* 0x00008400ff0e7b82 */ /* 0x000f220000000a00 */
[----:B-1----:R-:W-:-:S04]  /*0090*/  IMAD R3, R3, R0, UR4 ;  /* 0x0000000403037e24 */ /* 0x002fc8000f8e0200 */
[----:B------:R-:W-:Y:S01]  /*00a0*/  IMAD.SHL.U32 R0, R3, 0x400, RZ ;  /* 0x0000040003007824 */ /* 0x000fe200078e00ff */
[----:B---3--:R-:W-:-:S04]  /*00b0*/  ISETP.GE.AND P0, PT, R2, 0x9, PT ;  /* 0x000000090200780c */ /* 0x008fc80003f06270 */
[----:B--2---:R-:W-:-:S04]  /*00c0*/  LOP3.LUT R9, R0, 0x7f, R19, 0xf8, !PT ;  /* 0x0000007f00097812 */ /* 0x004fc800078ef813 */
[C---:B------:R-:W-:Y:S01]  /*00d0*/  LOP3.LUT R5, R9.reuse, 0x80, RZ, 0xfc, !PT ;  /* 0x0000008009057812 */ /* 0x040fe200078efcff */
[C-C-:B------:R-:W-:Y:S01]  /*00e0*/  IMAD R13, R9.reuse, 0x9, R2.reuse ;  /* 0x00000009090d7824 */ /* 0x140fe200078e0202 */
[----:B------:R-:W-:Y:S02]  /*00f0*/  ISETP.LT.AND P5, PT, R9, 0x10000, !P0 ;  /* 0x000100000900780c */ /* 0x000fe400047a1270 */
[C---:B------:R-:W-:Y:S01]  /*0100*/  ISETP.LT.AND P6, PT, R5.reuse, 0x10000, !P0 ;  /* 0x000100000500780c */ /* 0x040fe200047c1270 */
[----:B------:R-:W-:Y:S01]  /*0110*/  IMAD R7, R5, 0x9, R2 ;  /* 0x0000000905077824 */ /* 0x000fe200078e0202 */
[C---:B------:R-:W-:Y:S02]  /*0120*/  LOP3.LUT R4, R9.reuse, 0x200, RZ, 0xfc, !PT ;  /* 0x0000020009047812 */ /* 0x040fe400078efcff */
[----:B------:R-:W-:Y:S02]  /*0130*/  LOP3.LUT R6, R9, 0x280, RZ, 0xfc, !PT ;  /* 0x0000028009067812 */ /* 0x000fe400078efcff */
[----:B------:R-:W-:Y:S01]  /*0140*/  ISETP.LT.AND P4, PT, R4, 0x10000, !P0 ;  /* 0x000100000400780c */ /* 0x000fe20004781270 */
[----:B----4-:R-:W-:Y:S01]  /*0150*/  IMAD.WIDE R4, R13, 0x4, R14 ;  /* 0x000000040d047825 */ /* 0x010fe200078e020e */
[----:B------:R-:W-:-:S02]  /*0160*/  ISETP.LT.AND P3, PT, R6, 0x10000, !P0 ;  /* 0x000100000600780c */ /* 0x000fc40004761270 */
[----:B------:R-:W-:Y:S01]  /*0170*/  LOP3.LUT R8, R9, 0x300, RZ, 0xfc, !PT ;  /* 0x0000030009087812 */ /* 0x000fe200078efcff */
[----:B------:R-:W-:Y:S01]  /*0180*/  IMAD.WIDE R6, R7, 0x4, R14 ;  /* 0x0000000407067825 */ /* 0x000fe200078e020e */
[C---:B------:R-:W-:Y:S01]  /*0190*/  LOP3.LUT R10, R9.reuse, 0x380, RZ, 0xfc, !PT ;  /* 0x00000380090a7812 */ /* 0x040fe200078efcff */
[----:B------:R-:W2:Y:S01]  /*01a0*/  @P5 LDG.E.EL R16, desc[UR6][R4.64] ;  /* 0x0000000604105981 */ /* 0x000ea2000c2e1900 */
[C---:B------:R-:W-:Y:S02]  /*01b0*/  LOP3.LUT R11, R9.reuse, 0x100, RZ, 0xfc, !PT ;  /* 0x00000100090b7812 */ /* 0x040fe400078efcff */
[----:B------:R-:W-:Y:S01]  /*01c0*/  LOP3.LUT R9, R9, 0x180, RZ, 0xfc, !PT ;  /* 0x0000018009097812 */ /* 0x000fe200078efcff */
[----:B------:R1:W3:Y:S01]  /*01d0*/  @P6 LDG.E.EL R17, desc[UR6][R6.64] ;  /* 0x0000000606116981 */ /* 0x0002e2000c2e1900 */
[----:B------:R-:W-:Y:S02]  /*01e0*/  ISETP.LT.AND P5, PT, R11, 0x10000, !P0 ;  /* 0x000100000b00780c */ /* 0x000fe400047a1270 */
[----:B------:R-:W-:Y:S01]  /*01f0*/  ISETP.LT.AND P6, PT, R9, 0x10000, !P0 ;  /* 0x000100000900780c */ /* 0x000fe200047c1270 */
[--C-:B------:R-:W-:Y:S01]  /*0200*/  IMAD R11, R11, 0x9, R2.reuse ;  /* 0x000000090b0b7824 */ /* 0x100fe200078e0202 */
[----:B------:R-:W-:Y:S01]  /*0210*/  ISETP.LT.AND P2, PT, R8, 0x10000, !P0 ;  /* 0x000100000800780c */ /* 0x000fe20004741270 */
[----:B------:R-:W-:Y:S01]  /*0220*/  IMAD R9, R9, 0x9, R2 ;  /* 0x0000000909097824 */ /* 0x000fe200078e0202 */
[----:B------:R-:W-:Y:S01]  /*0230*/  ISETP.LT.AND P1, PT, R10, 0x10000, !P0 ;  /* 0x000100000a00780c */ /* 0x000fe20004721270 */
[----:B------:R-:W-:-:S02]  /*0240*/  IMAD.MOV.U32 R18, RZ, RZ, RZ ;  /* 0x000000ffff127224 */ /* 0x000fc400078e00ff */
[----:B------:R-:W-:Y:S02]  /*0250*/  IMAD.MOV.U32 R20, RZ, RZ, RZ ;  /* 0x000000ffff147224 */ /* 0x000fe400078e00ff */
[----:B-1----:R-:W-:-:S04]  /*0260*/  IMAD.WIDE R6, R11, 0x4, R14 ;  /* 0x000000040b067825 */ /* 0x002fc800078e020e */
[----:B------:R-:W-:Y:S01]  /*0270*/  IMAD.WIDE R8, R9, 0x4, R14 ;  /* 0x0000000409087825 */ /* 0x000fe200078e020e */
[----:B------:R-:W4:Y:S04]  /*0280*/  @P5 LDG.E.EL R18, desc[UR6][R6.64] ;  /* 0x0000000606125981 */ /* 0x000f28000c2e1900 */
[----:B------:R-:W5:Y:S01]  /*0290*/  @P6 LDG.E.EL R20, desc[UR6][R8.64] ;  /* 0x0000000608146981 */ /* 0x000f62000c2e1900 */
[C---:B------:R-:W-:Y:S02]  /*02a0*/  VIADD R21, R13.reuse, 0x1200 ;  /* 0x000012000d157836 */ /* 0x040fe40000000000 */
[C---:B------:R-:W-:Y:S02]  /*02b0*/  VIADD R23, R13.reuse, 0x1680 ;  /* 0x000016800d177836 */ /* 0x040fe40000000000 */
[----:B------:R-:W-:-:S02]  /*02c0*/  VIADD R25, R13, 0x1b00 ;  /* 0x00001b000d197836 */ /* 0x000fc40000000000 */
[----:B------:R-:W-:Y:S02]  /*02d0*/  VIADD R27, R13, 0x1f80 ;  /* 0x00001f800d1b7836 */ /* 0x000fe40000000000 */
[----:B------:R-:W-:-:S04]  /*02e0*/  IMAD.WIDE R4, R21, 0x4, R14 ;  /* 0x0000000415047825 */ /* 0x000fc800078e020e */
[----:B------:R-:W-:Y:S01]  /*02f0*/  IMAD.WIDE R10, R23, 0x4, R14 ;  /* 0x00000004170a7825 */ /* 0x000fe200078e020e */
[----:B------:R-:W-:-:S03]  /*0300*/  CS2R R22, SRZ ;  /* 0x0000000000167805 */ /* 0x000fc6000001ff00 */
[----:B------:R-:W-:-:S03]  /*0310*/  IMAD.WIDE R12, R25, 0x4, R14 ;  /* 0x00000004190c7825 */ /* 0x000fc600078e020e */
[----:B------:R-:W5:Y:S01]  /*0320*/  @P3 LDG.E.EL R22, desc[UR6][R10.64] ;  /* 0x000000060a163981 */ /* 0x000f62000c2e1900 */
[----:B------:R-:W-:Y:S02]  /*0330*/  IMAD.MOV.U32 R21, RZ, RZ, RZ ;  /* 0x000000ffff157224 */ /* 0x000fe400078e00ff */
[----:B------:R-:W-:Y:S01]  /*0340*/  IMAD.MOV.U32 R24, RZ, RZ, RZ ;  /* 0x000000ffff187224 */ /* 0x000fe200078e00ff */
[----:B------:R-:W5:Y:S01]  /*0350*/  @P2 LDG.E.EL R23, desc[UR6][R12.64] ;  /* 0x000000060c172981 */ /* 0x000f62000c2e1900 */
[----:B------:R-:W-:-:S03]  /*0360*/  IMAD.WIDE R14, R27, 0x4, R14 ;  /* 0x000000041b0e7825 */ /* 0x000fc600078e020e */
[----:B------:R-:W5:Y:S04]  /*0370*/  @P4 LDG.E.EL R21, desc[UR6][R4.64] ;  /* 0x0000000604154981 */ /* 0x000f68000c2e1900 */
[----:B------:R1:W5:Y:S01]  /*0380*/  @P1 LDG.E.EL R24, desc[UR6][R14.64] ;  /* 0x000000060e181981 */ /* 0x000362000c2e1900 */
[----:B------:R-:W1:Y:S01]  /*0390*/  S2R R25, SR_TID.X ;  /* 0x0000000000197919 */ /* 0x000e620000002100 */
[----:B------:R-:W1:Y:S01]  /*03a0*/  S2UR UR5, SR_CgaCtaId ;  /* 0x00000000000579c3 */ /* 0x000e620000008800 */
[----:B------:R-:W-:Y:S01]  /*03b0*/  UMOV UR4, 0x400 ;  /* 0x0000040000047882 */ /* 0x000fe20000000000 */
[----:B------:R-:W-:-:S06]  /*03c0*/  IMAD.SHL.U32 R19, R19, 0x4, RZ ;  /* 0x0000000413137824 */ /* 0x000fcc00078e00ff */
[----:B01----:R-:W0:Y:S01]  /*03d0*/  LDC.64 R14, c[0x0][0x218] ;  /* 0x00008600ff0e7b82 */ /* 0x003e220000000a00 */
[----:B------:R-:W-:Y:S01]  /*03e0*/  UPRMT UR4, UR5, 0x654, UR4 ;  /* 0x0000065405047896 */ /* 0x000fe20008000004 */
[C---:B------:R-:W-:Y:S01]  /*03f0*/  LOP3.LUT R6, R25.reuse, 0x7f, RZ, 0xc0, !PT ;  /* 0x0000007f19067812 */ /* 0x040fe200078ec0ff */
[----:B------:R-:W-:-:S04]  /*0400*/  IMAD.SHL.U32 R7, R25, 0x4, RZ ;  /* 0x0000000419077824 */ /* 0x000fc800078e00ff */
[----:B------:R-:W-:Y:S02]  /*0410*/  LEA R25, R6, UR4, 0x2 ;  /* 0x0000000406197c11 */ /* 0x000fe4000f8e10ff */
[----:B------:R-:W-:-:S04]  /*0420*/  LOP3.LUT R7, R7, 0x1fc, RZ, 0xc0, !PT ;  /* 0x000001fc07077812 */ /* 0x000fc800078ec0ff */
[----:B------:R-:W-:Y:S02]  /*0430*/  LEA R26, R7, UR4, 0x2 ;  /* 0x00000004071a7c11 */ /* 0x000fe4000f8e10ff */
[----:B------:R-:W-:Y:S01]  /*0440*/  LOP3.LUT R19, R19, 0x1fc, RZ, 0xc0, !PT ;  /* 0x000001fc13137812 */ /* 0x000fe200078ec0ff */
[----:B--2---:R1:W-:Y:S04]  /*0450*/  STS [R25], R16 ;  /* 0x0000001019007388 */ /* 0x0043e80000000800 */
[----:B---3--:R2:W-:Y:S04]  /*0460*/  STS [R25+0x200], R17 ;  /* 0x0002001119007388 */ /* 0x0085e80000000800 */
[----:B----4-:R3:W-:Y:S04]  /*0470*/  STS [R25+0x400], R18 ;  /* 0x0004001219007388 */ /* 0x0107e80000000800 */
[----:B-----5:R-:W-:Y:S01]  /*0480*/  STS [R25+0x600], R20 ;  /* 0x0006001419007388 */ /* 0x020fe20000000800 */
[----:B------:R-:W-:Y:S06]  /*0490*/  BAR.SYNC.DEFER_BLOCKING 0x0 ;  /* 0x0000000000007b1d */ /* 0x000fec0000010000 */
[----:B------:R-:W4:Y:S02]  /*04a0*/  LDS.128 R8, [R26] ;  /* 0x000000001a087984 */ /* 0x000f240000000c00 */
[----:B------:R-:W-:Y:S06]  /*04b0*/  BAR.SYNC.DEFER_BLOCKING 0x0 ;  /* 0x0000000000007b1d */ /* 0x000fec0000010000 */
[----:B------:R-:W-:Y:S04]  /*04c0*/  STS [R25], R21 ;  /* 0x0000001519007388 */ /* 0x000fe80000000800 */
[----:B------:R-:W-:Y:S04]  /*04d0*/  STS [R25+0x200], R22 ;  /* 0x0002001619007388 */ /* 0x000fe80000000800 */
[----:B------:R-:W-:Y:S04]  /*04e0*/  STS [R25+0x400], R23 ;  /* 0x0004001719007388 */ /* 0x000fe80000000800 */
[----:B------:R-:W-:Y:S01]  /*04f0*/  STS [R25+0x600], R24 ;  /* 0x0006001819007388 */ /* 0x000fe20000000800 */
[----:B------:R-:W-:Y:S01]  /*0500*/  BAR.SYNC.DEFER_BLOCKING 0x0 ;  /* 0x0000000000007b1d */ /* 0x000fe20000010000 */
[----:B-1----:R-:W-:-:S04]  /*0510*/  LOP3.LUT R16, R0, R19, RZ, 0xfc, !PT ;  /* 0x0000001300107212 */ /* 0x002fc800078efcff */
[----:B------:R-:W-:-:S04]  /*0520*/  SHF.R.S32.HI R13, RZ, 0x1f, R16 ;  /* 0x0000001fff0d7819 */ /* 0x000fc80000011410 */
[----:B--2---:R-:W-:Y:S02]  /*0530*/  LEA.HI R17, R13, R16, RZ, 0x8 ;  /* 0x000000100d117211 */ /* 0x004fe400078f40ff */
[----:B------:R-:W1:Y:S01]  /*0540*/  LDC.64 R12, c[0x0][0x220] ;  /* 0x00008800ff0c7b82 */ /* 0x000e620000000a00 */
[----:B------:R-:W2:Y:S01]  /*0550*/  LDS.128 R4, [R26] ;  /* 0x000000001a047984 */ /* 0x000ea20000000c00 */
[----:B---3--:R-:W-:Y:S02]  /*0560*/  SHF.R.S32.HI R18, RZ, 0x15, R3 ;  /* 0x00000015ff127819 */ /* 0x008fe40000011403 */
[----:B------:R-:W-:Y:S02]  /*0570*/  LOP3.LUT R3, R17, 0xffffff00, RZ, 0xc0, !PT ;  /* 0xffffff0011037812 */ /* 0x000fe400078ec0ff */
[----:B------:R-:W-:Y:S02]  /*0580*/  LOP3.LUT R0, R0, 0x200, R19, 0xfe, !PT ;  /* 0x0000020000007812 */ /* 0x000fe400078efe13 */
[----:B------:R-:W-:Y:S01]  /*0590*/  SGXT R19, R18, 0x1 ;  /* 0x000000011213781a */ /* 0x000fe20000000200 */
[----:B------:R-:W-:-:S03]  /*05a0*/  IMAD.IADD R3, R16, 0x1, -R3 ;  /* 0x0000000110037824 */ /* 0x000fc600078e0a03 */
[----:B------:R-:W-:Y:S01]  /*05b0*/  LEA.HI R19, R19, R0, RZ, 0x8 ;  /* 0x0000000013137211 */ /* 0x000fe200078f40ff */
[----:B------:R-:W-:Y:S01]  /*05c0*/  IMAD R2, R2, 0x100, R3 ;  /* 0x0000010002027824 */ /* 0x000fe200078e0203 */
[----:B------:R-:W-:Y:S02]  /*05d0*/  SHF.R.S32.HI R17, RZ, 0x8, R17 ;  /* 0x00000008ff117819 */ /* 0x000fe40000011411 */
[----:B------:R-:W-:Y:S02]  /*05e0*/  ISETP.LT.AND P1, PT, R16, 0x10000, !P0 ;  /* 0x000100001000780c */ /* 0x000fe40004721270 */
[----:B------:R-:W-:Y:S02]  /*05f0*/  SHF.R.S32.HI R19, RZ, 0x8, R19 ;  /* 0x00000008ff137819 */ /* 0x000fe40000011413 */
[----:B------:R-:W-:Y:S01]  /*0600*/  ISETP.LT.AND P0, PT, R0, 0x10000, !P0 ;  /* 0x000100000000780c */ /* 0x000fe20004701270 */
[--C-:B------:R-:W-:Y:S02]  /*0610*/  IMAD R17, R17, 0x900, R2.reuse ;  /* 0x0000090011117824 */ /* 0x100fe400078e0202 */
[----:B------:R-:W-:-:S02]  /*0620*/  IMAD R19, R19, 0x900, R2 ;  /* 0x0000090013137824 */ /* 0x000fc400078e0202 */
[----:B0-----:R-:W-:-:S04]  /*0630*/  IMAD.WIDE R2, R17, 0x4, R14 ;  /* 0x0000000411027825 */ /* 0x001fc800078e020e */
[----:B------:R-:W-:Y:S01]  /*0640*/  IMAD.WIDE R14, R19, 0x4, R14 ;  /* 0x00000004130e7825 */ /* 0x000fe200078e020e */
[----:B----4-:R0:W-:Y:S03]  /*0650*/  @P1 STG.E.128 desc[UR6][R2.64], R8 ;  /* 0x0000000802001986 */ /* 0x0101e6000c101d06 */
[----:B-1----:R-:W-:-:S04]  /*0660*/  IMAD.WIDE R16, R17, 0x4, R12 ;  /* 0x0000000411107825 */ /* 0x002fc800078e020c */
[----:B------:R-:W-:Y:S01]  /*0670*/  IMAD.WIDE R12, R19, 0x4, R12 ;  /* 0x00000004130c7825 */ /* 0x000fe200078e020c */
[----:B--2---:R0:W-:Y:S04]  /*0680*/  @P0 STG.E.128 desc[UR6][R14.64], R4 ;  /* 0x000000040e000986 */ /* 0x0041e8000c101d06 */
[----:B------:R0:W-:Y:S02]  /*0690*/  @P1 STG.E.128 desc[UR6][R16.64], R8 ;  /* 0x0000000810001986 */ /* 0x0001e4000c101d06 */
[----:B0-----:R-:W-:Y:S05]  /*06a0*/  @!P0 EXIT ;  /* 0x000000000000894d */ /* 0x001fea0003800000 */
[----:B------:R-:W-:Y:S01]  /*06b0*/  STG.E.128 desc[UR6][R12.64], R4 ;  /* 0x000000040c007986 */ /* 0x000fe2000c101d06 */
[----:B------:R-:W-:Y:S05]  /*06c0*/  EXIT ;  /* 0x000000000000794d */ /* 0x000fea0003800000 */
.L_x_0:
[----:B------:R-:W-:-:S00]  /*06d0*/  BRA `(.L_x_0) ;  /* 0xfffffffc00fc7947 */ /* 0x000fc0000383ffff */
[----:B------:R-:W-:-:S00]  /*06e0*/  NOP ;  /* 0x0000000000007918 */ /* 0x000fc00000000000 */
        /* <DEDUP_REMOVED lines=9> */
.L_x_1:


//--------------------- .nv.shared.triton_poi_fused_convolution_div_max_pool2d_with_indices_relu_sub_25 --------------------------
	.section	.nv.shared.triton_poi_fused_convolution_div_max_pool2d_with_indices_relu_sub_25,"aw",@nobits
	.sectionflags	@""
	.align	16
	.zero		1024


//--------------------- .nv.constant0.triton_poi_fused_convolution_div_max_pool2d_with_indices_relu_sub_25 --------------------------
	.section	.nv.constant0.triton_poi_fused_convolution_div_max_pool2d_with_indices_relu_sub_25,"a",@progbits
	.sectionflags	@""
	.align	4
.nv.constant0.triton_poi_fused_convolution_div_max_pool2d_with_indices_relu_sub_25:
	.zero		560
